	.headerflags	@"EF_CUDA_TEXMODE_UNIFIED EF_CUDA_64BIT_ADDRESS EF_CUDA_ACCELERATORS EF_CUDA_SM90 EF_CUDA_VIRTUAL_SM(EF_CUDA_SM90)"
	.elftype	@"ET_EXEC"


//--------------------- .nv.info                  --------------------------
	.section	.nv.info,"",@"SHT_CUDA_INFO"
	.align	4


	//----- nvinfo : EIATTR_REGCOUNT
	.align		4
        /*0000*/ 	.byte	0x04, 0x2f
        /*0002*/ 	.short	(.L_1 - .L_0)
	.align		4
.L_0:
        /*0004*/ 	.word	index@(triton_poi_fused_relu_threshold_backward_0)
        /*0008*/ 	.word	0x0000000c


	//----- nvinfo : EIATTR_MIN_STACK_SIZE
	.align		4
.L_1:
        /*000c*/ 	.byte	0x04, 0x12
        /*000e*/ 	.short	(.L_3 - .L_2)
	.align		4
.L_2:
        /*0010*/ 	.word	index@(triton_poi_fused_relu_threshold_backward_0)
        /*0014*/ 	.word	0x00000000


	//----- nvinfo : EIATTR_FRAME_SIZE
	.align		4
.L_3:
        /*0018*/ 	.byte	0x04, 0x11
        /*001a*/ 	.short	(.L_5 - .L_4)
	.align		4
.L_4:
        /*001c*/ 	.word	index@(triton_poi_fused_relu_threshold_backward_0)
        /*0020*/ 	.word	0x00000000


	//----- nvinfo : EIATTR_MIN_STACK_SIZE
	.align		4
.L_5:
        /*0024*/ 	.byte	0x04, 0x12
        /*0026*/ 	.short	(.L_7 - .L_6)
	.align		4
.L_6:
        /*0028*/ 	.word	index@(triton_poi_fused_relu_threshold_backward_0)
        /*002c*/ 	.word	0x00000000
.L_7:


//--------------------- .nv.info.triton_poi_fused_relu_threshold_backward_0 --------------------------
	.section	.nv.info.triton_poi_fused_relu_threshold_backward_0,"",@"SHT_CUDA_INFO"
	.sectionflags	@""
	.align	4


	//----- nvinfo : EIATTR_CUDA_API_VERSION
	.align		4
        /*0000*/ 	.byte	0x04, 0x37
        /*0002*/ 	.short	(.L_9 - .L_8)
.L_8:
        /*0004*/ 	.word	0x0000007c


	//----- nvinfo : EIATTR_KPARAM_INFO
	.align		4
.L_9:
        /*0008*/ 	.byte	0x04, 0x17
        /*000a*/ 	.short	(.L_11 - .L_10)
.L_10:
        /*000c*/ 	.word	0x00000000
        /*0010*/ 	.short	0x0002
        /*0012*/ 	.short	0x0010
        /*0014*/ 	.byte	0x00, 0xf0, 0x11, 0x00


	//----- nvinfo : EIATTR_KPARAM_INFO
	.align		4
.L_11:
        /*0018*/ 	.byte	0x04, 0x17
        /*001a*/ 	.short	(.L_13 - .L_12)
.L_12:
        /*001c*/ 	.word	0x00000000
        /*0020*/ 	.short	0x0001
        /*0022*/ 	.short	0x0008
        /*0024*/ 	.byte	0x00, 0xf4, 0x21, 0x00


	//----- nvinfo : EIATTR_KPARAM_INFO
	.align		4
.L_13:
        /*0028*/ 	.byte	0x04, 0x17
        /*002a*/ 	.short	(.L_15 - .L_14)
.L_14:
        /*002c*/ 	.word	0x00000000
        /*0030*/ 	.short	0x0000
        /*0032*/ 	.short	0x0000
        /*0034*/ 	.byte	0x00, 0xf4, 0x21, 0x00


	//----- nvinfo : EIATTR_SPARSE_MMA_MASK
	.align		4
.L_15:
        /*0038*/ 	.byte	0x03, 0x50
        /*003a*/ 	.short	0x0000


	//----- nvinfo : EIATTR_MAXREG_COUNT
	.align		4
        /*003c*/ 	.byte	0x03, 0x1b
        /*003e*/ 	.short	0x00ff


	//----- nvinfo : EIATTR_EXIT_INSTR_OFFSETS
	.align		4
        /*0040*/ 	.byte	0x04, 0x1c
        /*0042*/ 	.short	(.L_17 - .L_16)


	//   ....[0]....
.L_16:
        /*0044*/ 	.word	0x00000160


	//   ....[1]....
        /*0048*/ 	.word	0x00000180


	//----- nvinfo : EIATTR_REQNTID
	.align		4
.L_17:
        /*004c*/ 	.byte	0x04, 0x10
        /*004e*/ 	.short	(.L_19 - .L_18)
.L_18:
        /*0050*/ 	.word	0x00000080
        /*0054*/ 	.word	0x00000001
        /*0058*/ 	.word	0x00000001


	//----- nvinfo : EIATTR_CRS_STACK_SIZE
	.align		4
.L_19:
        /*005c*/ 	.byte	0x04, 0x1e
        /*005e*/ 	.short	(.L_21 - .L_20)
.L_20:
        /*0060*/ 	.word	0x00000000


	//----- nvinfo : EIATTR_CBANK_PARAM_SIZE
	.align		4
.L_21:
        /*0064*/ 	.byte	0x03, 0x19
        /*0066*/ 	.short	0x0014


	//----- nvinfo : EIATTR_PARAM_CBANK
	.align		4
        /*0068*/ 	.byte	0x04, 0x0a
        /*006a*/ 	.short	(.L_23 - .L_22)
	.align		4
.L_22:
        /*006c*/ 	.word	index@(.nv.constant0.triton_poi_fused_relu_threshold_backward_0)
        /*0070*/ 	.short	0x0210
        /*0072*/ 	.short	0x0014


	//----- nvinfo : EIATTR_SW_WAR
	.align		4
.L_23:
        /*0074*/ 	.byte	0x04, 0x36
        /*0076*/ 	.short	(.L_25 - .L_24)
.L_24:
        /*0078*/ 	.word	0x00000008
.L_25:


//--------------------- .nv.callgraph             --------------------------
	.section	.nv.callgraph,"",@"SHT_CUDA_CALLGRAPH"
	.align	4
	.sectionentsize	8
	.align		4
        /*0000*/ 	.word	0x00000000
	.align		4
        /*0004*/ 	.word	0xffffffff
	.align		4
        /*0008*/ 	.word	0x00000000
	.align		4
        /*000c*/ 	.word	0xfffffffe
	.align		4
        /*0010*/ 	.word	0x00000000
	.align		4
        /*0014*/ 	.word	0xfffffffd
	.align		4
        /*0018*/ 	.word	0x00000000
	.align		4
        /*001c*/ 	.word	0xfffffffc


//--------------------- .text.triton_poi_fused_relu_threshold_backward_0 --------------------------
	.section	.text.triton_poi_fused_relu_threshold_backward_0,"ax",@progbits
	.align	128
        .global         triton_poi_fused_relu_threshold_backward_0
        .type           triton_poi_fused_relu_threshold_backward_0,@function
        .size           triton_poi_fused_relu_threshold_backward_0,(.L_x_3 - triton_poi_fused_relu_threshold_backward_0)
        .other          triton_poi_fused_relu_threshold_backward_0,@"STO_CUDA_ENTRY STV_DEFAULT"
triton_poi_fused_relu_threshold_backward_0:
.text.triton_poi_fused_relu_threshold_backward_0:
[----:B------:R-:W0:Y:S02]  /*0000*/  LDC R1, c[0x0][0x28] ;  /* 0x00000a00ff017b82 */ /* 0x000e240000000800 */
[----:B------:R-:W1:Y:S01]  /*0010*/  S2R R0, SR_TID.X ;  /* 0x0000000000007919 */ /* 0x000e620000002100 */
[----:B------:R-:W2:Y:S01]  /*0020*/  LDC.64 R2, c[0x0][0x210] ;  /* 0x00008400ff027b82 */ /* 0x000ea20000000a00 */
[----:B------:R-:W-:Y:S01]  /*0030*/  ULDC.64 UR4, c[0x0][0x208] ;  /* 0x0000820000047ab9 */ /* 0x000fe20000000a00 */
[----:B------:R-:W-:Y:S01]  /*0040*/  BSSY B0, `(.L_x_0) ;  /* 0x0000009000007945 */ /* 0x000fe20003800000 */
[----:B------:R-:W3:Y:S01]  /*0050*/  S2R R5, SR_CTAID.X ;  /* 0x0000000000057919 */ /* 0x000ee20000002500 */
[----:B-1----:R-:W-:-:S05]  /*0060*/  LOP3.LUT R0, R0, 0x7f, RZ, 0xc0, !PT ;  /* 0x0000007f00007812 */ /* 0x002fca00078ec0ff */
[----:B---3--:R-:W-:Y:S02]  /*0070*/  IMAD R5, R5, 0x80, R0 ;  /* 0x0000008005057824 */ /* 0x008fe400078e0200 */
[----:B------:R-:W-:Y:S02]  /*0080*/  IMAD.MOV.U32 R0, RZ, RZ, RZ ;  /* 0x000000ffff007224 */ /* 0x000fe400078e00ff */
[C---:B--2---:R-:W-:Y:S01]  /*0090*/  IMAD.WIDE R2, R5.reuse, 0x4, R2 ;  /* 0x0000000405027825 */ /* 0x044fe200078e0202 */
[----:B------:R-:W-:-:S13]  /*00a0*/  ISETP.GE.AND P0, PT, R5, 0x100, PT ;  /* 0x000001000500780c */ /* 0x000fda0003f06270 */
[----:B------:R-:W-:Y:S05]  /*00b0*/  @P0 BRA `(.L_x_1) ;  /* 0x0000000000040947 */ /* 0x000fea0003800000 */
[----:B------:R1:W5:Y:S02]  /*00c0*/  LDG.E R0, desc[UR4][R2.64] ;  /* 0x0000000402007981 */ /* 0x000364000c1e1900 */
.L_x_1:
[----:B------:R-:W-:Y:S05]  /*00d0*/  BSYNC B0 ;  /* 0x0000000000007941 */ /* 0x000fea0003800000 */
.L_x_0:
[----:B-----5:R-:W-:Y:S01]  /*00e0*/  FSETP.GEU.AND P1, PT, R0, RZ, PT ;  /* 0x000000ff0000720b */ /* 0x020fe20003f2e000 */
[----:B------:R-:W-:-:S03]  /*00f0*/  ULDC.64 UR6, c[0x0][0x218] ;  /* 0x0000860000067ab9 */ /* 0x000fc60000000a00 */
[----:B------:R-:W-:Y:S02]  /*0100*/  FSEL R7, R0, RZ, P1 ;  /* 0x000000ff00077208 */ /* 0x000fe40000800000 */
[----:B------:R-:W-:Y:S02]  /*0110*/  IADD3 R4, P1, R5, UR6, RZ ;  /* 0x0000000605047c10 */ /* 0x000fe4000ff3e0ff */
[----:B------:R-:W-:Y:S01]  /*0120*/  FSETP.GTU.AND P2, PT, R7, RZ, PT ;  /* 0x000000ff0700720b */ /* 0x000fe20003f4c000 */
[----:B------:R2:W-:Y:S01]  /*0130*/  @!P0 STG.E desc[UR4][R2.64], R7 ;  /* 0x0000000702008986 */ /* 0x0005e2000c101904 */
[----:B------:R-:W-:Y:S02]  /*0140*/  LEA.HI.X.SX32 R5, R5, UR7, 0x1, P1 ;  /* 0x0000000705057c11 */ /* 0x000fe400088f0eff */
[----:B------:R-:W-:Y:S01]  /*0150*/  SEL R9, RZ, 0x1, P2 ;  /* 0x00000001ff097807 */ /* 0x000fe20001000000 */
[----:B------:R-:W-:Y:S08]  /*0160*/  @P0 EXIT ;  /* 0x000000000000094d */ /* 0x000ff00003800000 */
[----:B------:R-:W-:Y:S01]  /*0170*/  STG.E.U8 desc[UR4][R4.64], R9 ;  /* 0x0000000904007986 */ /* 0x000fe2000c101104 */
[----:B------:R-:W-:Y:S05]  /*0180*/  EXIT ;  /* 0x000000000000794d */ /* 0x000fea0003800000 */
.L_x_2:
[----:B------:R-:W-:-:S00]  /*0190*/  BRA `(.L_x_2) ;  /* 0xfffffffc00fc7947 */ /* 0x000fc0000383ffff */
[----:B------:R-:W-:-:S00]  /*01a0*/  NOP ;  /* 0x0000000000007918 */ /* 0x000fc00000000000 */
        /* <DEDUP_REMOVED lines=13> */
.L_x_3:


//--------------------- .nv.constant0.triton_poi_fused_relu_threshold_backward_0 --------------------------
	.section	.nv.constant0.triton_poi_fused_relu_threshold_backward_0,"a",@progbits
	.sectionflags	@""
	.align	4
.nv.constant0.triton_poi_fused_relu_threshold_backward_0:
	.zero		548
